//
// Generated by NVIDIA NVVM Compiler
//
// Compiler Build ID: CL-36424714
// Cuda compilation tools, release 13.0, V13.0.88
// Based on NVVM 20.0.0
//

.version 9.0
.target sm_100
.address_size 64

	// .globl	_Z18simple_dot_productPKfS0_Pfi
// _ZZ20improved_dot_productPKfS0_PfiE13shared_values has been demoted

.visible .entry _Z18simple_dot_productPKfS0_Pfi(
	.param .u64 .ptr .align 1 _Z18simple_dot_productPKfS0_Pfi_param_0,
	.param .u64 .ptr .align 1 _Z18simple_dot_productPKfS0_Pfi_param_1,
	.param .u64 .ptr .align 1 _Z18simple_dot_productPKfS0_Pfi_param_2,
	.param .u32 _Z18simple_dot_productPKfS0_Pfi_param_3
)
{
	.reg .pred 	%p<2>;
	.reg .b32 	%r<6>;
	.reg .b32 	%f<5>;
	.reg .b64 	%rd<10>;

	ld.param.u64 	%rd1, [_Z18simple_dot_productPKfS0_Pfi_param_0];
	ld.param.u64 	%rd2, [_Z18simple_dot_productPKfS0_Pfi_param_1];
	ld.param.u64 	%rd3, [_Z18simple_dot_productPKfS0_Pfi_param_2];
	ld.param.u32 	%r2, [_Z18simple_dot_productPKfS0_Pfi_param_3];
	mov.u32 	%r3, %tid.x;
	mov.u32 	%r4, %ntid.x;
	mov.u32 	%r5, %ctaid.x;
	mad.lo.s32 	%r1, %r4, %r5, %r3;
	setp.ge.s32 	%p1, %r1, %r2;
	@%p1 bra 	$L__BB0_2;
	cvta.to.global.u64 	%rd4, %rd1;
	cvta.to.global.u64 	%rd5, %rd2;
	cvta.to.global.u64 	%rd6, %rd3;
	mul.wide.s32 	%rd7, %r1, 4;
	add.s64 	%rd8, %rd4, %rd7;
	ld.global.f32 	%f1, [%rd8];
	add.s64 	%rd9, %rd5, %rd7;
	ld.global.f32 	%f2, [%rd9];
	mul.f32 	%f3, %f1, %f2;
	atom.global.add.f32 	%f4, [%rd6], %f3;
$L__BB0_2:
	ret;

}
	// .globl	_Z20improved_dot_productPKfS0_Pfi
.visible .entry _Z20improved_dot_productPKfS0_Pfi(
	.param .u64 .ptr .align 1 _Z20improved_dot_productPKfS0_Pfi_param_0,
	.param .u64 .ptr .align 1 _Z20improved_dot_productPKfS0_Pfi_param_1,
	.param .u64 .ptr .align 1 _Z20improved_dot_productPKfS0_Pfi_param_2,
	.param .u32 _Z20improved_dot_productPKfS0_Pfi_param_3
)
{
	.reg .pred 	%p<8>;
	.reg .b32 	%r<16>;
	.reg .b32 	%f<8>;
	.reg .b64 	%rd<12>;
	// demoted variable
	.shared .align 4 .b8 _ZZ20improved_dot_productPKfS0_PfiE13shared_values[1024];
	ld.param.u64 	%rd1, [_Z20improved_dot_productPKfS0_Pfi_param_0];
	ld.param.u64 	%rd2, [_Z20improved_dot_productPKfS0_Pfi_param_1];
	ld.param.u64 	%rd3, [_Z20improved_dot_productPKfS0_Pfi_param_2];
	ld.param.u32 	%r8, [_Z20improved_dot_productPKfS0_Pfi_param_3];
	mov.u32 	%r1, %tid.x;
	mov.u32 	%r2, %ntid.x;
	mov.u32 	%r3, %ctaid.x;
	mad.lo.s32 	%r4, %r2, %r3, %r1;
	setp.ge.s32 	%p1, %r4, %r8;
	shl.b32 	%r9, %r1, 2;
	mov.u32 	%r10, _ZZ20improved_dot_productPKfS0_PfiE13shared_values;
	add.s32 	%r5, %r10, %r9;
	@%p1 bra 	$L__BB1_2;
	cvta.to.global.u64 	%rd4, %rd1;
	cvta.to.global.u64 	%rd5, %rd2;
	mul.wide.s32 	%rd6, %r4, 4;
	add.s64 	%rd7, %rd4, %rd6;
	ld.global.f32 	%f1, [%rd7];
	add.s64 	%rd8, %rd5, %rd6;
	ld.global.f32 	%f2, [%rd8];
	mul.f32 	%f3, %f1, %f2;
	st.shared.f32 	[%r5], %f3;
	bra.uni 	$L__BB1_3;
$L__BB1_2:
	mov.b32 	%r11, 0;
	st.shared.u32 	[%r5], %r11;
$L__BB1_3:
	bar.sync 	0;
	setp.lt.u32 	%p2, %r2, 2;
	@%p2 bra 	$L__BB1_8;
	mov.u32 	%r15, %r2;
$L__BB1_5:
	shr.u32 	%r7, %r15, 1;
	add.s32 	%r12, %r7, %r1;
	setp.ge.u32 	%p3, %r12, %r2;
	setp.ge.u32 	%p4, %r1, %r7;
	or.pred  	%p5, %p4, %p3;
	@%p5 bra 	$L__BB1_7;
	shl.b32 	%r13, %r7, 2;
	add.s32 	%r14, %r5, %r13;
	ld.shared.f32 	%f4, [%r14];
	ld.shared.f32 	%f5, [%r5];
	add.f32 	%f6, %f4, %f5;
	st.shared.f32 	[%r5], %f6;
$L__BB1_7:
	bar.sync 	0;
	setp.gt.u32 	%p6, %r15, 3;
	mov.u32 	%r15, %r7;
	@%p6 bra 	$L__BB1_5;
$L__BB1_8:
	setp.ne.s32 	%p7, %r1, 0;
	@%p7 bra 	$L__BB1_10;
	ld.shared.f32 	%f7, [_ZZ20improved_dot_productPKfS0_PfiE13shared_values];
	cvta.to.global.u64 	%rd9, %rd3;
	mul.wide.u32 	%rd10, %r3, 4;
	add.s64 	%rd11, %rd9, %rd10;
	st.global.f32 	[%rd11], %f7;
$L__BB1_10:
	ret;

}


// ===== COMPILED SASS (sm_100) =====

	.target	sm_100

	.elftype	@"ET_EXEC"


//--------------------- .note.nv.tkinfo           --------------------------
	.section	.note.nv.tkinfo,"",@"SHT_NOTE"
	.sectionflags	@"SHF_NOTE_NV_TKINFO"
	.tkinfo
        /*0018*/ 	.word	0x00000002
        /*0030*/ 	.string	""
        /*0030*/ 	.string	"ptxas"
        /*0030*/ 	.string	"Cuda compilation tools, release 13.0, V13.0.88"
        /*0030*/ 	.string	"Build cuda_13.0.r13.0/compiler.36424714_0"
        /*0030*/ 	.string	"-arch sm_100 -m 64 "



//--------------------- .note.nv.cuinfo           --------------------------
	.section	.note.nv.cuinfo,"",@"SHT_NOTE"
	.sectionflags	@"SHF_NOTE_NV_CUINFO"
        /*0018*/ 	.short	0x0002
        /*001a*/ 	.short	0x0064
        /*001c*/ 	.short	0x0082
	.zero		2


//--------------------- .nv.info                  --------------------------
	.section	.nv.info,"",@"SHT_CUDA_INFO"
	.align	4


	//----- nvinfo : EIATTR_REGCOUNT
	.align		4
        /*0000*/ 	.byte	0x04, 0x2f
        /*0002*/ 	.short	(.L_1 - .L_0)
	.align		4
.L_0:
        /*0004*/ 	.word	index@(_Z18simple_dot_productPKfS0_Pfi)
        /*0008*/ 	.word	0x0000000c


	//----- nvinfo : EIATTR_FRAME_SIZE
	.align		4
.L_1:
        /*000c*/ 	.byte	0x04, 0x11
        /*000e*/ 	.short	(.L_3 - .L_2)
	.align		4
.L_2:
        /*0010*/ 	.word	index@(_Z18simple_dot_productPKfS0_Pfi)
        /*0014*/ 	.word	0x00000000


	//----- nvinfo : EIATTR_REGCOUNT
	.align		4
.L_3:
        /*0018*/ 	.byte	0x04, 0x2f
        /*001a*/ 	.short	(.L_5 - .L_4)
	.align		4
.L_4:
        /*001c*/ 	.word	index@(_Z20improved_dot_productPKfS0_Pfi)
        /*0020*/ 	.word	0x0000000c


	//----- nvinfo : EIATTR_FRAME_SIZE
	.align		4
.L_5:
        /*0024*/ 	.byte	0x04, 0x11
        /*0026*/ 	.short	(.L_7 - .L_6)
	.align		4
.L_6:
        /*0028*/ 	.word	index@(_Z20improved_dot_productPKfS0_Pfi)
        /*002c*/ 	.word	0x00000000


	//----- nvinfo : EIATTR_MIN_STACK_SIZE
	.align		4
.L_7:
        /*0030*/ 	.byte	0x04, 0x12
        /*0032*/ 	.short	(.L_9 - .L_8)
	.align		4
.L_8:
        /*0034*/ 	.word	index@(_Z20improved_dot_productPKfS0_Pfi)
        /*0038*/ 	.word	0x00000000


	//----- nvinfo : EIATTR_MIN_STACK_SIZE
	.align		4
.L_9:
        /*003c*/ 	.byte	0x04, 0x12
        /*003e*/ 	.short	(.L_11 - .L_10)
	.align		4
.L_10:
        /*0040*/ 	.word	index@(_Z18simple_dot_productPKfS0_Pfi)
        /*0044*/ 	.word	0x00000000
.L_11:


//--------------------- .nv.compat                --------------------------
	.section	.nv.compat,"",@"SHT_CUDA_COMPAT_INFO"
	.align	4
        /*0000*/ 	.byte	0x02, 0x09, 0x00, 0x00, 0x02, 0x02, 0x01, 0x00, 0x02, 0x05, 0x05, 0x00, 0x03, 0x07, 0x01, 0x01
        /*0010*/ 	.byte	0x02, 0x03, 0x00, 0x00, 0x02, 0x06, 0x01, 0x00, 0x04, 0x0b, 0x08, 0x00, 0x09, 0x00, 0x00, 0x00
        /*0020*/ 	.byte	0x00, 0x00, 0x00, 0x00


//--------------------- .nv.info._Z20improved_dot_productPKfS0_Pfi --------------------------
	.section	.nv.info._Z20improved_dot_productPKfS0_Pfi,"",@"SHT_CUDA_INFO"
	.sectionflags	@""
	.align	4


	//----- nvinfo : EIATTR_CUDA_API_VERSION
	.align		4
        /*0000*/ 	.byte	0x04, 0x37
        /*0002*/ 	.short	(.L_13 - .L_12)
.L_12:
        /*0004*/ 	.word	0x00000082


	//----- nvinfo : EIATTR_KPARAM_INFO
	.align		4
.L_13:
        /*0008*/ 	.byte	0x04, 0x17
        /*000a*/ 	.short	(.L_15 - .L_14)
.L_14:
        /*000c*/ 	.word	0x00000000
        /*0010*/ 	.short	0x0003
        /*0012*/ 	.short	0x0018
        /*0014*/ 	.byte	0x00, 0xf0, 0x11, 0x00


	//----- nvinfo : EIATTR_KPARAM_INFO
	.align		4
.L_15:
        /*0018*/ 	.byte	0x04, 0x17
        /*001a*/ 	.short	(.L_17 - .L_16)
.L_16:
        /*001c*/ 	.word	0x00000000
        /*0020*/ 	.short	0x0002
        /*0022*/ 	.short	0x0010
        /*0024*/ 	.byte	0x00, 0xf5, 0x21, 0x00


	//----- nvinfo : EIATTR_KPARAM_INFO
	.align		4
.L_17:
        /*0028*/ 	.byte	0x04, 0x17
        /*002a*/ 	.short	(.L_19 - .L_18)
.L_18:
        /*002c*/ 	.word	0x00000000
        /*0030*/ 	.short	0x0001
        /*0032*/ 	.short	0x0008
        /*0034*/ 	.byte	0x00, 0xf5, 0x21, 0x00


	//----- nvinfo : EIATTR_KPARAM_INFO
	.align		4
.L_19:
        /*0038*/ 	.byte	0x04, 0x17
        /*003a*/ 	.short	(.L_21 - .L_20)
.L_20:
        /*003c*/ 	.word	0x00000000
        /*0040*/ 	.short	0x0000
        /*0042*/ 	.short	0x0000
        /*0044*/ 	.byte	0x00, 0xf5, 0x21, 0x00


	//----- nvinfo : EIATTR_SPARSE_MMA_MASK
	.align		4
.L_21:
        /*0048*/ 	.byte	0x03, 0x50
        /*004a*/ 	.short	0x0000


	//----- nvinfo : EIATTR_MAXREG_COUNT
	.align		4
        /*004c*/ 	.byte	0x03, 0x1b
        /*004e*/ 	.short	0x00ff


	//----- nvinfo : EIATTR_NUM_BARRIERS
	.align		4
        /*0050*/ 	.byte	0x02, 0x4c
        /*0052*/ 	.byte	0x01
	.zero		1


	//----- nvinfo : EIATTR_MERCURY_ISA_VERSION
	.align		4
        /*0054*/ 	.byte	0x03, 0x5f
        /*0056*/ 	.short	0x0101


	//----- nvinfo : EIATTR_VRC_CTA_INIT_COUNT
	.align		4
        /*0058*/ 	.byte	0x02, 0x4a
	.zero		1
	.zero		1


	//----- nvinfo : EIATTR_EXIT_INSTR_OFFSETS
	.align		4
        /*005c*/ 	.byte	0x04, 0x1c
        /*005e*/ 	.short	(.L_23 - .L_22)


	//   ....[0]....
.L_22:
        /*0060*/ 	.word	0x00000270


	//   ....[1]....
        /*0064*/ 	.word	0x000002f0


	//----- nvinfo : EIATTR_CBANK_PARAM_SIZE
	.align		4
.L_23:
        /*0068*/ 	.byte	0x03, 0x19
        /*006a*/ 	.short	0x001c


	//----- nvinfo : EIATTR_PARAM_CBANK
	.align		4
        /*006c*/ 	.byte	0x04, 0x0a
        /*006e*/ 	.short	(.L_25 - .L_24)
	.align		4
.L_24:
        /*0070*/ 	.word	index@(.nv.constant0._Z20improved_dot_productPKfS0_Pfi)
        /*0074*/ 	.short	0x0380
        /*0076*/ 	.short	0x001c


	//----- nvinfo : EIATTR_SW_WAR
	.align		4
.L_25:
        /*0078*/ 	.byte	0x04, 0x36
        /*007a*/ 	.short	(.L_27 - .L_26)
.L_26:
        /*007c*/ 	.word	0x00000008
.L_27:


//--------------------- .nv.info._Z18simple_dot_productPKfS0_Pfi --------------------------
	.section	.nv.info._Z18simple_dot_productPKfS0_Pfi,"",@"SHT_CUDA_INFO"
	.sectionflags	@""
	.align	4


	//----- nvinfo : EIATTR_CUDA_API_VERSION
	.align		4
        /*0000*/ 	.byte	0x04, 0x37
        /*0002*/ 	.short	(.L_29 - .L_28)
.L_28:
        /*0004*/ 	.word	0x00000082


	//----- nvinfo : EIATTR_KPARAM_INFO
	.align		4
.L_29:
        /*0008*/ 	.byte	0x04, 0x17
        /*000a*/ 	.short	(.L_31 - .L_30)
.L_30:
        /*000c*/ 	.word	0x00000000
        /*0010*/ 	.short	0x0003
        /*0012*/ 	.short	0x0018
        /*0014*/ 	.byte	0x00, 0xf0, 0x11, 0x00


	//----- nvinfo : EIATTR_KPARAM_INFO
	.align		4
.L_31:
        /*0018*/ 	.byte	0x04, 0x17
        /*001a*/ 	.short	(.L_33 - .L_32)
.L_32:
        /*001c*/ 	.word	0x00000000
        /*0020*/ 	.short	0x0002
        /*0022*/ 	.short	0x0010
        /*0024*/ 	.byte	0x00, 0xf5, 0x21, 0x00


	//----- nvinfo : EIATTR_KPARAM_INFO
	.align		4
.L_33:
        /*0028*/ 	.byte	0x04, 0x17
        /*002a*/ 	.short	(.L_35 - .L_34)
.L_34:
        /*002c*/ 	.word	0x00000000
        /*0030*/ 	.short	0x0001
        /*0032*/ 	.short	0x0008
        /*0034*/ 	.byte	0x00, 0xf5, 0x21, 0x00


	//----- nvinfo : EIATTR_KPARAM_INFO
	.align		4
.L_35:
        /*0038*/ 	.byte	0x04, 0x17
        /*003a*/ 	.short	(.L_37 - .L_36)
.L_36:
        /*003c*/ 	.word	0x00000000
        /*0040*/ 	.short	0x0000
        /*0042*/ 	.short	0x0000
        /*0044*/ 	.byte	0x00, 0xf5, 0x21, 0x00


	//----- nvinfo : EIATTR_SPARSE_MMA_MASK
	.align		4
.L_37:
        /*0048*/ 	.byte	0x03, 0x50
        /*004a*/ 	.short	0x0000


	//----- nvinfo : EIATTR_MAXREG_COUNT
	.align		4
        /*004c*/ 	.byte	0x03, 0x1b
        /*004e*/ 	.short	0x00ff


	//----- nvinfo : EIATTR_MERCURY_ISA_VERSION
	.align		4
        /*0050*/ 	.byte	0x03, 0x5f
        /*0052*/ 	.short	0x0101


	//----- nvinfo : EIATTR_VRC_CTA_INIT_COUNT
	.align		4
        /*0054*/ 	.byte	0x02, 0x4a
	.zero		1
	.zero		1


	//----- nvinfo : EIATTR_EXIT_INSTR_OFFSETS
	.align		4
        /*0058*/ 	.byte	0x04, 0x1c
        /*005a*/ 	.short	(.L_39 - .L_38)


	//   ....[0]....
.L_38:
        /*005c*/ 	.word	0x00000070


	//   ....[1]....
        /*0060*/ 	.word	0x00000120


	//----- nvinfo : EIATTR_CBANK_PARAM_SIZE
	.align		4
.L_39:
        /*0064*/ 	.byte	0x03, 0x19
        /*0066*/ 	.short	0x001c


	//----- nvinfo : EIATTR_PARAM_CBANK
	.align		4
        /*0068*/ 	.byte	0x04, 0x0a
        /*006a*/ 	.short	(.L_41 - .L_40)
	.align		4
.L_40:
        /*006c*/ 	.word	index@(.nv.constant0._Z18simple_dot_productPKfS0_Pfi)
        /*0070*/ 	.short	0x0380
        /*0072*/ 	.short	0x001c


	//----- nvinfo : EIATTR_SW_WAR
	.align		4
.L_41:
        /*0074*/ 	.byte	0x04, 0x36
        /*0076*/ 	.short	(.L_43 - .L_42)
.L_42:
        /*0078*/ 	.word	0x00000008
.L_43:


//--------------------- .nv.callgraph             --------------------------
	.section	.nv.callgraph,"",@"SHT_CUDA_CALLGRAPH"
	.align	4
	.sectionentsize	8
	.align		4
        /*0000*/ 	.word	0x00000000
	.align		4
        /*0004*/ 	.word	0xffffffff
	.align		4
        /*0008*/ 	.word	0x00000000
	.align		4
        /*000c*/ 	.word	0xfffffffe
	.align		4
        /*0010*/ 	.word	0x00000000
	.align		4
        /*0014*/ 	.word	0xfffffffd
	.align		4
        /*0018*/ 	.word	0x00000000
	.align		4
        /*001c*/ 	.word	0xfffffffc


//--------------------- .text._Z20improved_dot_productPKfS0_Pfi --------------------------
	.section	.text._Z20improved_dot_productPKfS0_Pfi,"ax",@progbits
	.align	128
        .global         _Z20improved_dot_productPKfS0_Pfi
        .type           _Z20improved_dot_productPKfS0_Pfi,@function
        .size           _Z20improved_dot_productPKfS0_Pfi,(.L_x_4 - _Z20improved_dot_productPKfS0_Pfi)
        .other          _Z20improved_dot_productPKfS0_Pfi,@"STO_CUDA_ENTRY STV_DEFAULT"
_Z20improved_dot_productPKfS0_Pfi:
.text._Z20improved_dot_productPKfS0_Pfi:
[----:B------:R-:W-:Y:S01]  /*0000*/  LDC R1, c[0x0][0x37c] ;  /* 0x0000df00ff017b82 */ /* 0x000fe20000000800 */
[----:B------:R-:W0:Y:S01]  /*0010*/  S2R R6, SR_TID.X ;  /* 0x0000000000067919 */ /* 0x000e220000002100 */
[----:B------:R-:W0:Y:S06]  /*0020*/  LDCU UR8, c[0x0][0x360] ;  /* 0x00006c00ff0877ac */ /* 0x000e2c0008000800 */
[----:B------:R-:W1:Y:S01]  /*0030*/  LDC.64 R2, c[0x0][0x380] ;  /* 0x0000e000ff027b82 */ /* 0x000e620000000a00 */
[----:B------:R-:W0:Y:S01]  /*0040*/  S2R R9, SR_CTAID.X ;  /* 0x0000000000097919 */ /* 0x000e220000002500 */
[----:B------:R-:W2:Y:S01]  /*0050*/  LDCU UR4, c[0x0][0x398] ;  /* 0x00007300ff0477ac */ /* 0x000ea20008000800 */
[----:B------:R-:W3:Y:S05]  /*0060*/  LDCU.64 UR6, c[0x0][0x358] ;  /* 0x00006b00ff0677ac */ /* 0x000eea0008000a00 */
[----:B------:R-:W4:Y:S01]  /*0070*/  LDC.64 R4, c[0x0][0x388] ;  /* 0x0000e200ff047b82 */ /* 0x000f220000000a00 */
[----:B0-----:R-:W-:-:S05]  /*0080*/  IMAD R7, R9, UR8, R6 ;  /* 0x0000000809077c24 */ /* 0x001fca000f8e0206 */
[----:B--2---:R-:W-:-:S13]  /*0090*/  ISETP.GE.AND P0, PT, R7, UR4, PT ;  /* 0x0000000407007c0c */ /* 0x004fda000bf06270 */
[----:B-1----:R-:W-:-:S04]  /*00a0*/  @!P0 IMAD.WIDE R2, R7, 0x4, R2 ;  /* 0x0000000407028825 */ /* 0x002fc800078e0202 */
[----:B----4-:R-:W-:Y:S02]  /*00b0*/  @!P0 IMAD.WIDE R4, R7, 0x4, R4 ;  /* 0x0000000407048825 */ /* 0x010fe400078e0204 */
[----:B---3--:R-:W2:Y:S04]  /*00c0*/  @!P0 LDG.E R2, desc[UR6][R2.64] ;  /* 0x0000000602028981 */ /* 0x008ea8000c1e1900 */
[----:B------:R-:W2:Y:S01]  /*00d0*/  @!P0 LDG.E R5, desc[UR6][R4.64] ;  /* 0x0000000604058981 */ /* 0x000ea2000c1e1900 */
[----:B------:R-:W0:Y:S01]  /*00e0*/  S2UR UR5, SR_CgaCtaId ;  /* 0x00000000000579c3 */ /* 0x000e220000008800 */
[----:B------:R-:W-:Y:S01]  /*00f0*/  UMOV UR4, 0x400 ;  /* 0x0000040000047882 */ /* 0x000fe20000000000 */
[----:B------:R-:W-:Y:S01]  /*0100*/  UISETP.GE.U32.AND UP0, UPT, UR8, 0x2, UPT ;  /* 0x000000020800788c */ /* 0x000fe2000bf06070 */
[----:B------:R-:W-:Y:S01]  /*0110*/  ISETP.NE.AND P1, PT, R6, RZ, PT ;  /* 0x000000ff0600720c */ /* 0x000fe20003f25270 */
[----:B0-----:R-:W-:-:S06]  /*0120*/  ULEA UR4, UR5, UR4, 0x18 ;  /* 0x0000000405047291 */ /* 0x001fcc000f8ec0ff */
[----:B------:R-:W-:Y:S01]  /*0130*/  LEA R0, R6, UR4, 0x2 ;  /* 0x0000000406007c11 */ /* 0x000fe2000f8e10ff */
[----:B--2---:R-:W-:-:S05]  /*0140*/  @!P0 FMUL R7, R2, R5 ;  /* 0x0000000502078220 */ /* 0x004fca0000400000 */
[----:B------:R0:W-:Y:S04]  /*0150*/  @!P0 STS [R0], R7 ;  /* 0x0000000700008388 */ /* 0x0001e80000000800 */
[----:B------:R0:W-:Y:S01]  /*0160*/  @P0 STS [R0], RZ ;  /* 0x000000ff00000388 */ /* 0x0001e20000000800 */
[----:B------:R-:W-:Y:S06]  /*0170*/  BAR.SYNC.DEFER_BLOCKING 0x0 ;  /* 0x0000000000007b1d */ /* 0x000fec0000010000 */
[----:B------:R-:W-:Y:S05]  /*0180*/  BRA.U !UP0, `(.L_x_0) ;  /* 0x0000000108387547 */ /* 0x000fea000b800000 */
[----:B------:R-:W-:-:S07]  /*0190*/  IMAD.U32 R2, RZ, RZ, UR8 ;  /* 0x00000008ff027e24 */ /* 0x000fce000f8e00ff */
.L_x_1:
[----:B0-----:R-:W-:-:S05]  /*01a0*/  SHF.R.U32.HI R7, RZ, 0x1, R2 ;  /* 0x00000001ff077819 */ /* 0x001fca0000011602 */
[----:B------:R-:W-:-:S05]  /*01b0*/  IMAD.IADD R3, R7, 0x1, R6 ;  /* 0x0000000107037824 */ /* 0x000fca00078e0206 */
[----:B------:R-:W-:-:S04]  /*01c0*/  ISETP.GE.U32.AND P0, PT, R3, UR8, PT ;  /* 0x0000000803007c0c */ /* 0x000fc8000bf06070 */
[----:B------:R-:W-:-:S13]  /*01d0*/  ISETP.GE.U32.OR P0, PT, R6, R7, P0 ;  /* 0x000000070600720c */ /* 0x000fda0000706470 */
[----:B------:R-:W-:Y:S01]  /*01e0*/  @!P0 LEA R3, R7, R0, 0x2 ;  /* 0x0000000007038211 */ /* 0x000fe200078e10ff */
[----:B------:R-:W-:Y:S05]  /*01f0*/  @!P0 LDS R4, [R0] ;  /* 0x0000000000048984 */ /* 0x000fea0000000800 */
[----:B------:R-:W0:Y:S02]  /*0200*/  @!P0 LDS R3, [R3] ;  /* 0x0000000003038984 */ /* 0x000e240000000800 */
[----:B0-----:R-:W-:-:S05]  /*0210*/  @!P0 FADD R5, R3, R4 ;  /* 0x0000000403058221 */ /* 0x001fca0000000000 */
[----:B------:R1:W-:Y:S01]  /*0220*/  @!P0 STS [R0], R5 ;  /* 0x0000000500008388 */ /* 0x0003e20000000800 */
[----:B------:R-:W-:Y:S01]  /*0230*/  BAR.SYNC.DEFER_BLOCKING 0x0 ;  /* 0x0000000000007b1d */ /* 0x000fe20000010000 */
[----:B------:R-:W-:Y:S02]  /*0240*/  ISETP.GT.U32.AND P0, PT, R2, 0x3, PT ;  /* 0x000000030200780c */ /* 0x000fe40003f04070 */
[----:B------:R-:W-:-:S11]  /*0250*/  MOV R2, R7 ;  /* 0x0000000700027202 */ /* 0x000fd60000000f00 */
[----:B-1----:R-:W-:Y:S05]  /*0260*/  @P0 BRA `(.L_x_1) ;  /* 0xfffffffc00cc0947 */ /* 0x002fea000383ffff */
.L_x_0:
[----:B------:R-:W-:Y:S05]  /*0270*/  @P1 EXIT ;  /* 0x000000000000194d */ /* 0x000fea0003800000 */
[----:B------:R-:W1:Y:S01]  /*0280*/  S2UR UR5, SR_CgaCtaId ;  /* 0x00000000000579c3 */ /* 0x000e620000008800 */
[----:B------:R-:W-:-:S07]  /*0290*/  UMOV UR4, 0x400 ;  /* 0x0000040000047882 */ /* 0x000fce0000000000 */
[----:B------:R-:W2:Y:S01]  /*02a0*/  LDC.64 R2, c[0x0][0x390] ;  /* 0x0000e400ff027b82 */ /* 0x000ea20000000a00 */
[----:B-1----:R-:W-:Y:S01]  /*02b0*/  ULEA UR4, UR5, UR4, 0x18 ;  /* 0x0000000405047291 */ /* 0x002fe2000f8ec0ff */
[----:B--2---:R-:W-:-:S08]  /*02c0*/  IMAD.WIDE.U32 R2, R9, 0x4, R2 ;  /* 0x0000000409027825 */ /* 0x004fd000078e0002 */
[----:B------:R-:W1:Y:S04]  /*02d0*/  LDS R5, [UR4] ;  /* 0x00000004ff057984 */ /* 0x000e680008000800 */
[----:B-1----:R-:W-:Y:S01]  /*02e0*/  STG.E desc[UR6][R2.64], R5 ;  /* 0x0000000502007986 */ /* 0x002fe2000c101906 */
[----:B------:R-:W-:Y:S05]  /*02f0*/  EXIT ;  /* 0x000000000000794d */ /* 0x000fea0003800000 */
.L_x_2:
[----:B------:R-:W-:-:S00]  /*0300*/  BRA `(.L_x_2) ;  /* 0xfffffffc00fc7947 */ /* 0x000fc0000383ffff */
[----:B------:R-:W-:-:S00]  /*0310*/  NOP ;  /* 0x0000000000007918 */ /* 0x000fc00000000000 */
        /* <DEDUP_REMOVED lines=14> */
.L_x_4:


//--------------------- .text._Z18simple_dot_productPKfS0_Pfi --------------------------
	.section	.text._Z18simple_dot_productPKfS0_Pfi,"ax",@progbits
	.align	128
        .global         _Z18simple_dot_productPKfS0_Pfi
        .type           _Z18simple_dot_productPKfS0_Pfi,@function
        .size           _Z18simple_dot_productPKfS0_Pfi,(.L_x_5 - _Z18simple_dot_productPKfS0_Pfi)
        .other          _Z18simple_dot_productPKfS0_Pfi,@"STO_CUDA_ENTRY STV_DEFAULT"
_Z18simple_dot_productPKfS0_Pfi:
.text._Z18simple_dot_productPKfS0_Pfi:
[----:B------:R-:W-:Y:S01]  /*0000*/  LDC R1, c[0x0][0x37c] ;  /* 0x0000df00ff017b82 */ /* 0x000fe20000000800 */
[----:B------:R-:W0:Y:S01]  /*0010*/  S2R R7, SR_TID.X ;  /* 0x0000000000077919 */ /* 0x000e220000002100 */
[----:B------:R-:W0:Y:S01]  /*0020*/  LDCU UR4, c[0x0][0x360] ;  /* 0x00006c00ff0477ac */ /* 0x000e220008000800 */
[----:B------:R-:W0:Y:S01]  /*0030*/  S2R R0, SR_CTAID.X ;  /* 0x0000000000007919 */ /* 0x000e220000002500 */
[----:B------:R-:W1:Y:S01]  /*0040*/  LDCU UR5, c[0x0][0x398] ;  /* 0x00007300ff0577ac */ /* 0x000e620008000800 */
[----:B0-----:R-:W-:-:S05]  /*0050*/  IMAD R7, R0, UR4, R7 ;  /* 0x0000000400077c24 */ /* 0x001fca000f8e0207 */
[----:B-1----:R-:W-:-:S13]  /*0060*/  ISETP.GE.AND P0, PT, R7, UR5, PT ;  /* 0x0000000507007c0c */ /* 0x002fda000bf06270 */
[----:B------:R-:W-:Y:S05]  /*0070*/  @P0 EXIT ;  /* 0x000000000000094d */ /* 0x000fea0003800000 */
[----:B------:R-:W0:Y:S01]  /*0080*/  LDC.64 R2, c[0x0][0x380] ;  /* 0x0000e000ff027b82 */ /* 0x000e220000000a00 */
[----:B------:R-:W1:Y:S07]  /*0090*/  LDCU.64 UR4, c[0x0][0x358] ;  /* 0x00006b00ff0477ac */ /* 0x000e6e0008000a00 */
[----:B------:R-:W2:Y:S01]  /*00a0*/  LDC.64 R4, c[0x0][0x388] ;  /* 0x0000e200ff047b82 */ /* 0x000ea20000000a00 */
[----:B0-----:R-:W-:-:S06]  /*00b0*/  IMAD.WIDE R2, R7, 0x4, R2 ;  /* 0x0000000407027825 */ /* 0x001fcc00078e0202 */
[----:B-1----:R-:W3:Y:S01]  /*00c0*/  LDG.E R2, desc[UR4][R2.64] ;  /* 0x0000000402027981 */ /* 0x002ee2000c1e1900 */
[----:B--2---:R-:W-:-:S06]  /*00d0*/  IMAD.WIDE R4, R7, 0x4, R4 ;  /* 0x0000000407047825 */ /* 0x004fcc00078e0204 */
[----:B------:R-:W3:Y:S01]  /*00e0*/  LDG.E R5, desc[UR4][R4.64] ;  /* 0x0000000404057981 */ /* 0x000ee2000c1e1900 */
[----:B------:R-:W0:Y:S01]  /*00f0*/  LDC.64 R6, c[0x0][0x390] ;  /* 0x0000e400ff067b82 */ /* 0x000e220000000a00 */
[----:B---3--:R-:W-:-:S05]  /*0100*/  FMUL R9, R2, R5 ;  /* 0x0000000502097220 */ /* 0x008fca0000400000 */
[----:B0-----:R-:W-:Y:S01]  /*0110*/  REDG.E.ADD.F32.FTZ.RN.STRONG.GPU desc[UR4][R6.64], R9 ;  /* 0x00000009060079a6 */ /* 0x001fe2000c12f304 */
[----:B------:R-:W-:Y:S05]  /*0120*/  EXIT ;  /* 0x000000000000794d */ /* 0x000fea0003800000 */
.L_x_3:
        /* <DEDUP_REMOVED lines=13> */
.L_x_5:


//--------------------- .nv.shared._Z20improved_dot_productPKfS0_Pfi --------------------------
	.section	.nv.shared._Z20improved_dot_productPKfS0_Pfi,"aw",@nobits
	.sectionflags	@""
	.align	4
.nv.shared._Z20improved_dot_productPKfS0_Pfi:
	.zero		2048


//--------------------- .nv.shared.reserved.0     --------------------------
	.section	.nv.shared.reserved.0,"aw",@nobits
	.weak		__nv_reservedSMEM_offset_0_alias
	.size		__nv_reservedSMEM_offset_0_alias, 0, 64
	.other		__nv_reservedSMEM_offset_0_alias,@"STO_CUDA_RESERVED_SHARED STV_DEFAULT"
__nv_reservedSMEM_offset_0_alias:
	.zero		0
	.zero		64


//--------------------- .nv.constant0._Z20improved_dot_productPKfS0_Pfi --------------------------
	.section	.nv.constant0._Z20improved_dot_productPKfS0_Pfi,"a",@progbits
	.sectionflags	@""
	.align	4
.nv.constant0._Z20improved_dot_productPKfS0_Pfi:
	.zero		924


//--------------------- .nv.constant0._Z18simple_dot_productPKfS0_Pfi --------------------------
	.section	.nv.constant0._Z18simple_dot_productPKfS0_Pfi,"a",@progbits
	.sectionflags	@""
	.align	4
.nv.constant0._Z18simple_dot_productPKfS0_Pfi:
	.zero		924


//--------------------- SYMBOLS --------------------------

	.type		.nv.reservedSmem.offset0,@object
	.size		.nv.reservedSmem.offset0,0x4
	.type		.nv.reservedSmem.cap,@object
	.size		.nv.reservedSmem.cap,0x4
